	.headerflags	@"EF_CUDA_TEXMODE_UNIFIED EF_CUDA_64BIT_ADDRESS EF_CUDA_SM86 EF_CUDA_VIRTUAL_SM(EF_CUDA_SM86)"
	.elftype	@"ET_EXEC"


//--------------------- .nv.info                  --------------------------
	.section	.nv.info,"",@"SHT_CUDA_INFO"
	.align	4


	//----- nvinfo : EIATTR_REGCOUNT
	.align		4
        /*0000*/ 	.byte	0x04, 0x2f
        /*0002*/ 	.short	(.L_2 - .L_1)
	.align		4
.L_1:
        /*0004*/ 	.word	index@(triton_red_fused__to_copy_add_mean_mul_pow_rsqrt_13)
        /*0008*/ 	.word	0x00000028


	//----- nvinfo : EIATTR_MIN_STACK_SIZE
	.align		4
.L_2:
        /*000c*/ 	.byte	0x04, 0x12
        /*000e*/ 	.short	(.L_4 - .L_3)
	.align		4
.L_3:
        /*0010*/ 	.word	index@(triton_red_fused__to_copy_add_mean_mul_pow_rsqrt_13)
        /*0014*/ 	.word	0x00000000


	//----- nvinfo : EIATTR_FRAME_SIZE
	.align		4
.L_4:
        /*0018*/ 	.byte	0x04, 0x11
        /*001a*/ 	.short	(.L_6 - .L_5)
	.align		4
.L_5:
        /*001c*/ 	.word	index@(triton_red_fused__to_copy_add_mean_mul_pow_rsqrt_13)
        /*0020*/ 	.word	0x00000000


	//----- nvinfo : EIATTR_MIN_STACK_SIZE
	.align		4
.L_6:
        /*0024*/ 	.byte	0x04, 0x12
        /*0026*/ 	.short	(.L_8 - .L_7)
	.align		4
.L_7:
        /*0028*/ 	.word	index@(triton_red_fused__to_copy_add_mean_mul_pow_rsqrt_13)
        /*002c*/ 	.word	0x00000000
.L_8:


//--------------------- .nv.info.triton_red_fused__to_copy_add_mean_mul_pow_rsqrt_13 --------------------------
	.section	.nv.info.triton_red_fused__to_copy_add_mean_mul_pow_rsqrt_13,"",@"SHT_CUDA_INFO"
	.sectionflags	@""
	.align	4


	//----- nvinfo : EIATTR_CUDA_API_VERSION
	.align		4
        /*0000*/ 	.byte	0x04, 0x37
        /*0002*/ 	.short	(.L_10 - .L_9)
.L_9:
        /*0004*/ 	.word	0x0000007c


	//----- nvinfo : EIATTR_SW2861232_WAR
	.align		4
.L_10:
        /*0008*/ 	.byte	0x01, 0x35
	.zero		2


	//----- nvinfo : EIATTR_PARAM_CBANK
	.align		4
        /*000c*/ 	.byte	0x04, 0x0a
        /*000e*/ 	.short	(.L_12 - .L_11)
	.align		4
.L_11:
        /*0010*/ 	.word	index@(.nv.constant0.triton_red_fused__to_copy_add_mean_mul_pow_rsqrt_13)
        /*0014*/ 	.short	0x0160
        /*0016*/ 	.short	0x0028


	//----- nvinfo : EIATTR_CBANK_PARAM_SIZE
	.align		4
.L_12:
        /*0018*/ 	.byte	0x03, 0x19
        /*001a*/ 	.short	0x0028


	//----- nvinfo : EIATTR_KPARAM_INFO
	.align		4
        /*001c*/ 	.byte	0x04, 0x17
        /*001e*/ 	.short	(.L_14 - .L_13)
.L_13:
        /*0020*/ 	.word	0x00000000
        /*0024*/ 	.short	0x0005
        /*0026*/ 	.short	0x0020
        /*0028*/ 	.byte	0x00, 0xf4, 0x21, 0x00


	//----- nvinfo : EIATTR_KPARAM_INFO
	.align		4
.L_14:
        /*002c*/ 	.byte	0x04, 0x17
        /*002e*/ 	.short	(.L_16 - .L_15)
.L_15:
        /*0030*/ 	.word	0x00000000
        /*0034*/ 	.short	0x0004
        /*0036*/ 	.short	0x001c
        /*0038*/ 	.byte	0x00, 0xf0, 0x11, 0x00


	//----- nvinfo : EIATTR_KPARAM_INFO
	.align		4
.L_16:
        /*003c*/ 	.byte	0x04, 0x17
        /*003e*/ 	.short	(.L_18 - .L_17)
.L_17:
        /*0040*/ 	.word	0x00000000
        /*0044*/ 	.short	0x0003
        /*0046*/ 	.short	0x0018
        /*0048*/ 	.byte	0x00, 0xf0, 0x11, 0x00


	//----- nvinfo : EIATTR_KPARAM_INFO
	.align		4
.L_18:
        /*004c*/ 	.byte	0x04, 0x17
        /*004e*/ 	.short	(.L_20 - .L_19)
.L_19:
        /*0050*/ 	.word	0x00000000
        /*0054*/ 	.short	0x0002
        /*0056*/ 	.short	0x0010
        /*0058*/ 	.byte	0x00, 0xf4, 0x21, 0x00


	//----- nvinfo : EIATTR_KPARAM_INFO
	.align		4
.L_20:
        /*005c*/ 	.byte	0x04, 0x17
        /*005e*/ 	.short	(.L_22 - .L_21)
.L_21:
        /*0060*/ 	.word	0x00000000
        /*0064*/ 	.short	0x0001
        /*0066*/ 	.short	0x0008
        /*0068*/ 	.byte	0x00, 0xf4, 0x21, 0x00


	//----- nvinfo : EIATTR_KPARAM_INFO
	.align		4
.L_22:
        /*006c*/ 	.byte	0x04, 0x17
        /*006e*/ 	.short	(.L_24 - .L_23)
.L_23:
        /*0070*/ 	.word	0x00000000
        /*0074*/ 	.short	0x0000
        /*0076*/ 	.short	0x0000
        /*0078*/ 	.byte	0x00, 0xf4, 0x21, 0x00


	//----- nvinfo : EIATTR_MAXREG_COUNT
	.align		4
.L_24:
        /*007c*/ 	.byte	0x03, 0x1b
        /*007e*/ 	.short	0x0080


	//----- nvinfo : EIATTR_COOP_GROUP_MASK_REGIDS
	.align		4
        /*0080*/ 	.byte	0x04, 0x29
        /*0082*/ 	.short	(.L_26 - .L_25)


	//   ....[0]....
.L_25:
        /*0084*/ 	.word	0xffffffff


	//   ....[1]....
        /*0088*/ 	.word	0xffffffff


	//   ....[2]....
        /*008c*/ 	.word	0xffffffff


	//   ....[3]....
        /*0090*/ 	.word	0xffffffff


	//   ....[4]....
        /*0094*/ 	.word	0xffffffff


	//   ....[5]....
        /*0098*/ 	.word	0xffffffff


	//   ....[6]....
        /*009c*/ 	.word	0xffffffff


	//   ....[7]....
        /*00a0*/ 	.word	0xffffffff


	//   ....[8]....
        /*00a4*/ 	.word	0xffffffff


	//   ....[9]....
        /*00a8*/ 	.word	0xffffffff


	//   ....[10]....
        /*00ac*/ 	.word	0xffffffff


	//   ....[11]....
        /*00b0*/ 	.word	0xffffffff


	//   ....[12]....
        /*00b4*/ 	.word	0xffffffff


	//   ....[13]....
        /*00b8*/ 	.word	0xffffffff


	//----- nvinfo : EIATTR_COOP_GROUP_INSTR_OFFSETS
	.align		4
.L_26:
        /*00bc*/ 	.byte	0x04, 0x28
        /*00be*/ 	.short	(.L_28 - .L_27)


	//   ....[0]....
.L_27:
        /*00c0*/ 	.word	0x000006e0


	//   ....[1]....
        /*00c4*/ 	.word	0x000006f0


	//   ....[2]....
        /*00c8*/ 	.word	0x00000720


	//   ....[3]....
        /*00cc*/ 	.word	0x00000730


	//   ....[4]....
        /*00d0*/ 	.word	0x00000760


	//   ....[5]....
        /*00d4*/ 	.word	0x00000770


	//   ....[6]....
        /*00d8*/ 	.word	0x000007b0


	//   ....[7]....
        /*00dc*/ 	.word	0x000007d0


	//   ....[8]....
        /*00e0*/ 	.word	0x00000800


	//   ....[9]....
        /*00e4*/ 	.word	0x00000810


	//   ....[10]....
        /*00e8*/ 	.word	0x000008a0


	//   ....[11]....
        /*00ec*/ 	.word	0x000008c0


	//   ....[12]....
        /*00f0*/ 	.word	0x000008f0


	//   ....[13]....
        /*00f4*/ 	.word	0x00000910


	//----- nvinfo : EIATTR_EXIT_INSTR_OFFSETS
	.align		4
.L_28:
        /*00f8*/ 	.byte	0x04, 0x1c
        /*00fa*/ 	.short	(.L_30 - .L_29)


	//   ....[0]....
.L_29:
        /*00fc*/ 	.word	0x000011c0


	//   ....[1]....
        /*0100*/ 	.word	0x000011e0


	//----- nvinfo : EIATTR_REQNTID
	.align		4
.L_30:
        /*0104*/ 	.byte	0x04, 0x10
        /*0106*/ 	.short	(.L_32 - .L_31)
.L_31:
        /*0108*/ 	.word	0x00000200
        /*010c*/ 	.word	0x00000001
        /*0110*/ 	.word	0x00000001
.L_32:


//--------------------- .nv.callgraph             --------------------------
	.section	.nv.callgraph,"",@"SHT_CUDA_CALLGRAPH"
	.align	4
	.sectionentsize	8
	.align		4
        /*0000*/ 	.word	0x00000000
	.align		4
        /*0004*/ 	.word	0xffffffff
	.align		4
        /*0008*/ 	.word	0x00000000
	.align		4
        /*000c*/ 	.word	0xfffffffe
	.align		4
        /*0010*/ 	.word	0x00000000
	.align		4
        /*0014*/ 	.word	0xfffffffd
	.align		4
        /*0018*/ 	.word	0x00000000
	.align		4
        /*001c*/ 	.word	0xfffffffc


//--------------------- .nv.rel.action            --------------------------
	.section	.nv.rel.action,"",@"SHT_CUDA_RELOCINFO"
	.align	8
	.sectionentsize	8
        /*0000*/ 	.byte	0x73, 0x00, 0x00, 0x00, 0x00, 0x00, 0x00, 0x00, 0x00, 0x00, 0x00, 0x11, 0x25, 0x00, 0x05, 0x36


//--------------------- .nv.constant4             --------------------------
	.section	.nv.constant4,"a",@progbits
	.align	8
	.align		8
.nv.constant4:
        /*0000*/ 	.dword	_$_str


//--------------------- .nv.constant0.triton_red_fused__to_copy_add_mean_mul_pow_rsqrt_13 --------------------------
	.section	.nv.constant0.triton_red_fused__to_copy_add_mean_mul_pow_rsqrt_13,"a",@progbits
	.sectionflags	@""
	.align	4
.nv.constant0.triton_red_fused__to_copy_add_mean_mul_pow_rsqrt_13:
	.zero		392


//--------------------- .text.triton_red_fused__to_copy_add_mean_mul_pow_rsqrt_13 --------------------------
	.section	.text.triton_red_fused__to_copy_add_mean_mul_pow_rsqrt_13,"ax",@progbits
	.sectionflags	@"SHF_BARRIERS=1"
	.sectioninfo	@"SHI_REGISTERS=40"
	.align	128
        .global         triton_red_fused__to_copy_add_mean_mul_pow_rsqrt_13
        .type           triton_red_fused__to_copy_add_mean_mul_pow_rsqrt_13,@function
        .size           triton_red_fused__to_copy_add_mean_mul_pow_rsqrt_13,(.L_x_1 - triton_red_fused__to_copy_add_mean_mul_pow_rsqrt_13)
        .other          triton_red_fused__to_copy_add_mean_mul_pow_rsqrt_13,@"STO_CUDA_ENTRY STV_DEFAULT"
triton_red_fused__to_copy_add_mean_mul_pow_rsqrt_13:
.text.triton_red_fused__to_copy_add_mean_mul_pow_rsqrt_13:
[----:B------:R-:W-:Y:S02]  /*0000*/  MOV R1, c[0x0][0x28] ;  /* 0x00000a0000017a02 */ /* 0x000fe40000000f00 */
[----:B------:R-:W0:Y:S01]  /*0010*/  S2R R20, SR_TID.X ;  /* 0x0000000000147919 */ /* 0x000e220000002100 */
[----:B------:R-:W-:Y:S01]  /*0020*/  IMAD.MOV.U32 R21, RZ, RZ, 0x2 ;  /* 0x00000002ff157424 */ /* 0x000fe200078e00ff */
[----:B------:R-:W-:Y:S01]  /*0030*/  CS2R R4, SRZ ;  /* 0x0000000000047805 */ /* 0x000fe2000001ff00 */
[----:B------:R-:W-:Y:S01]  /*0040*/  CS2R R6, SRZ ;  /* 0x0000000000067805 */ /* 0x000fe2000001ff00 */
[----:B------:R-:W1:Y:S01]  /*0050*/  S2R R3, SR_CTAID.X ;  /* 0x0000000000037919 */ /* 0x000e620000002500 */
[----:B------:R-:W-:Y:S01]  /*0060*/  CS2R R8, SRZ ;  /* 0x0000000000087805 */ /* 0x000fe2000001ff00 */
[----:B------:R-:W-:Y:S01]  /*0070*/  CS2R R10, SRZ ;  /* 0x00000000000a7805 */ /* 0x000fe2000001ff00 */
[----:B------:R-:W-:Y:S01]  /*0080*/  ULDC.64 UR4, c[0x0][0x118] ;  /* 0x0000460000047ab9 */ /* 0x000fe20000000a00 */
[----:B0-----:R-:W-:Y:S02]  /*0090*/  SHF.L.U32 R0, R20, 0x3, RZ ;  /* 0x0000000314007819 */ /* 0x001fe400000006ff */
[----:B-1----:R-:W-:-:S02]  /*00a0*/  SHF.L.U32 R2, R3, 0x1, RZ ;  /* 0x0000000103027819 */ /* 0x002fc400000006ff */
[----:B------:R-:W-:Y:S02]  /*00b0*/  LOP3.LUT R0, R0, 0xff8, RZ, 0xc0, !PT ;  /* 0x00000ff800007812 */ /* 0x000fe400078ec0ff */
[----:B------:R-:W-:Y:S02]  /*00c0*/  ISETP.GE.AND P1, PT, R2, 0x200, PT ;  /* 0x000002000200780c */ /* 0x000fe40003f26270 */
[----:B------:R-:W-:-:S05]  /*00d0*/  LEA R24, R3, R0, 0xd ;  /* 0x0000000003187211 */ /* 0x000fca00078e68ff */
[----:B------:R-:W-:-:S04]  /*00e0*/  IMAD.WIDE R2, R24, R21, c[0x0][0x160] ;  /* 0x0000580018027625 */ /* 0x000fc800078e0215 */
[----:B------:R-:W-:Y:S02]  /*00f0*/  IMAD.WIDE R24, R24, R21, c[0x0][0x168] ;  /* 0x00005a0018187625 */ /* 0x000fe400078e0215 */
[----:B------:R-:W2:Y:S04]  /*0100*/  @!P1 LDG.E.EL.128 R4, [R2.64] ;  /* 0x0000000402049981 */ /* 0x000ea8000c2e1d00 */
[----:B------:R-:W3:Y:S01]  /*0110*/  @!P1 LDG.E.EL.128 R8, [R24.64] ;  /* 0x0000000418089981 */ /* 0x000ee2000c2e1d00 */
[----:B------:R-:W-:Y:S01]  /*0120*/  CS2R R12, SRZ ;  /* 0x00000000000c7805 */ /* 0x000fe2000001ff00 */
[----:B------:R-:W-:Y:S01]  /*0130*/  CS2R R14, SRZ ;  /* 0x00000000000e7805 */ /* 0x000fe2000001ff00 */
[----:B------:R-:W-:Y:S01]  /*0140*/  CS2R R16, SRZ ;  /* 0x0000000000107805 */ /* 0x000fe2000001ff00 */
[----:B------:R-:W-:-:S04]  /*0150*/  CS2R R18, SRZ ;  /* 0x0000000000127805 */ /* 0x000fc8000001ff00 */
[----:B------:R-:W4:Y:S04]  /*0160*/  @!P1 LDG.E.EL.128 R12, [R2.64+0x2000] ;  /* 0x00200004020c9981 */ /* 0x000f28000c2e1d00 */
[----:B------:R-:W5:Y:S01]  /*0170*/  @!P1 LDG.E.EL.128 R16, [R24.64+0x2000] ;  /* 0x0020000418109981 */ /* 0x000f62000c2e1d00 */
[C---:B------:R-:W-:Y:S02]  /*0180*/  LOP3.LUT P0, RZ, R20.reuse, 0x1f, RZ, 0xc0, !PT ;  /* 0x0000001f14ff7812 */ /* 0x040fe4000780c0ff */
[----:B------:R-:W-:Y:S02]  /*0190*/  ISETP.GE.AND P2, PT, R20, 0x20, PT ;  /* 0x000000201400780c */ /* 0x000fe40003f46270 */
[----:B--2---:R-:W-:Y:S02]  /*01a0*/  PRMT R23, R4, 0x7632, R23 ;  /* 0x0000763204177816 */ /* 0x004fe40000000017 */
[----:B---3--:R-:W-:-:S02]  /*01b0*/  PRMT R26, R8, 0x7632, R26 ;  /* 0x00007632081a7816 */ /* 0x008fc4000000001a */
[----:B------:R-:W-:Y:S01]  /*01c0*/  SHF.L.U32 R27, R23, 0x10, RZ ;  /* 0x00000010171b7819 */ /* 0x000fe200000006ff */
[----:B------:R-:W-:Y:S01]  /*01d0*/  IMAD.U32 R23, R4, 0x10000, RZ ;  /* 0x0001000004177824 */ /* 0x000fe200078e00ff */
[----:B------:R-:W-:Y:S02]  /*01e0*/  SHF.L.U32 R26, R26, 0x10, RZ ;  /* 0x000000101a1a7819 */ /* 0x000fe400000006ff */
[----:B------:R-:W-:Y:S02]  /*01f0*/  SHF.L.U32 R8, R8, 0x10, RZ ;  /* 0x0000001008087819 */ /* 0x000fe400000006ff */
[----:B------:R-:W-:Y:S01]  /*0200*/  SHF.L.U32 R4, R5, 0x10, RZ ;  /* 0x0000001005047819 */ /* 0x000fe200000006ff */
[----:B------:R-:W-:Y:S01]  /*0210*/  FADD R26, R27, R26 ;  /* 0x0000001a1b1a7221 */ /* 0x000fe20000000000 */
[----:B------:R-:W-:Y:S01]  /*0220*/  SHF.L.U32 R27, R9, 0x10, RZ ;  /* 0x00000010091b7819 */ /* 0x000fe200000006ff */
[----:B------:R-:W-:Y:S01]  /*0230*/  FADD R8, R23, R8 ;  /* 0x0000000817087221 */ /* 0x000fe20000000000 */
[----:B------:R-:W-:Y:S01]  /*0240*/  PRMT R5, R5, 0x7632, R5 ;  /* 0x0000763205057816 */ /* 0x000fe20000000005 */
[----:B------:R-:W-:Y:S01]  /*0250*/  FMUL R23, R26, R26 ;  /* 0x0000001a1a177220 */ /* 0x000fe20000400000 */
[----:B------:R-:W-:Y:S01]  /*0260*/  PRMT R9, R9, 0x7632, R9 ;  /* 0x0000763209097816 */ /* 0x000fe20000000009 */
[----:B------:R-:W-:-:S02]  /*0270*/  FADD R27, R4, R27 ;  /* 0x0000001b041b7221 */ /* 0x000fc40000000000 */
[----:B------:R-:W-:Y:S01]  /*0280*/  FFMA R26, R8, R8, R23 ;  /* 0x00000008081a7223 */ /* 0x000fe20000000017 */
[----:B------:R-:W-:Y:S01]  /*0290*/  SHF.L.U32 R4, R9, 0x10, RZ ;  /* 0x0000001009047819 */ /* 0x000fe200000006ff */
[----:B------:R-:W-:Y:S01]  /*02a0*/  IMAD.U32 R5, R5, 0x10000, RZ ;  /* 0x0001000005057824 */ /* 0x000fe200078e00ff */
[C---:B------:R-:W-:Y:S01]  /*02b0*/  PRMT R8, R6.reuse, 0x7632, R8 ;  /* 0x0000763206087816 */ /* 0x040fe20000000008 */
[----:B------:R-:W-:Y:S01]  /*02c0*/  FFMA R27, R27, R27, R26 ;  /* 0x0000001b1b1b7223 */ /* 0x000fe2000000001a */
[----:B------:R-:W-:Y:S01]  /*02d0*/  SHF.L.U32 R6, R6, 0x10, RZ ;  /* 0x0000001006067819 */ /* 0x000fe200000006ff */
[----:B------:R-:W-:Y:S01]  /*02e0*/  FADD R4, R5, R4 ;  /* 0x0000000405047221 */ /* 0x000fe20000000000 */
[----:B------:R-:W-:Y:S01]  /*02f0*/  PRMT R9, R10, 0x7632, R9 ;  /* 0x000076320a097816 */ /* 0x000fe20000000009 */
[----:B------:R-:W-:Y:S01]  /*0300*/  IMAD.U32 R8, R8, 0x10000, RZ ;  /* 0x0001000008087824 */ /* 0x000fe200078e00ff */
[----:B------:R-:W-:Y:S01]  /*0310*/  SHF.L.U32 R23, R10, 0x10, RZ ;  /* 0x000000100a177819 */ /* 0x000fe200000006ff */
[----:B------:R-:W-:Y:S01]  /*0320*/  FFMA R27, R4, R4, R27 ;  /* 0x00000004041b7223 */ /* 0x000fe2000000001b */
[----:B------:R-:W-:-:S02]  /*0330*/  SHF.L.U32 R9, R9, 0x10, RZ ;  /* 0x0000001009097819 */ /* 0x000fc400000006ff */
[----:B------:R-:W-:Y:S01]  /*0340*/  SHF.L.U32 R4, R7, 0x10, RZ ;  /* 0x0000001007047819 */ /* 0x000fe200000006ff */
[----:B------:R-:W-:Y:S01]  /*0350*/  FADD R6, R6, R23 ;  /* 0x0000001706067221 */ /* 0x000fe20000000000 */
[----:B------:R-:W-:Y:S01]  /*0360*/  SHF.L.U32 R5, R11, 0x10, RZ ;  /* 0x000000100b057819 */ /* 0x000fe200000006ff */
[--C-:B------:R-:W-:Y:S01]  /*0370*/  FADD R8, R8, R9.reuse ;  /* 0x0000000908087221 */ /* 0x100fe20000000000 */
[----:B-----5:R-:W-:Y:S01]  /*0380*/  PRMT R9, R16, 0x7632, R9 ;  /* 0x0000763210097816 */ /* 0x020fe20000000009 */
[----:B------:R-:W-:Y:S01]  /*0390*/  FFMA R27, R6, R6, R27 ;  /* 0x00000006061b7223 */ /* 0x000fe2000000001b */
[----:B----4-:R-:W-:Y:S01]  /*03a0*/  IMAD.U32 R23, R12, 0x10000, RZ ;  /* 0x000100000c177824 */ /* 0x010fe200078e00ff */
[----:B------:R-:W-:Y:S01]  /*03b0*/  FADD R4, R4, R5 ;  /* 0x0000000504047221 */ /* 0x000fe20000000000 */
[----:B------:R-:W-:Y:S01]  /*03c0*/  SHF.L.U32 R9, R9, 0x10, RZ ;  /* 0x0000001009097819 */ /* 0x000fe200000006ff */
[----:B------:R-:W-:Y:S01]  /*03d0*/  FFMA R5, R8, R8, R27 ;  /* 0x0000000808057223 */ /* 0x000fe2000000001b */
[----:B------:R-:W-:-:S02]  /*03e0*/  PRMT R8, R12, 0x7632, R8 ;  /* 0x000076320c087816 */ /* 0x000fc40000000008 */
[----:B------:R-:W-:Y:S01]  /*03f0*/  SHF.L.U32 R16, R16, 0x10, RZ ;  /* 0x0000001010107819 */ /* 0x000fe200000006ff */
[----:B------:R-:W-:Y:S01]  /*0400*/  FFMA R5, R4, R4, R5 ;  /* 0x0000000404057223 */ /* 0x000fe20000000005 */
[----:B------:R-:W-:Y:S02]  /*0410*/  SHF.L.U32 R12, R8, 0x10, RZ ;  /* 0x00000010080c7819 */ /* 0x000fe400000006ff */
[----:B------:R-:W-:Y:S01]  /*0420*/  PRMT R10, R13, 0x7632, R10 ;  /* 0x000076320d0a7816 */ /* 0x000fe2000000000a */
[----:B------:R-:W-:Y:S01]  /*0430*/  FADD R16, R23, R16 ;  /* 0x0000001017107221 */ /* 0x000fe20000000000 */
[----:B------:R-:W-:Y:S01]  /*0440*/  SHF.L.U32 R13, R13, 0x10, RZ ;  /* 0x000000100d0d7819 */ /* 0x000fe200000006ff */
[----:B------:R-:W-:Y:S01]  /*0450*/  FADD R9, R12, R9 ;  /* 0x000000090c097221 */ /* 0x000fe20000000000 */
[C---:B------:R-:W-:Y:S02]  /*0460*/  PRMT R12, R17.reuse, 0x7632, R12 ;  /* 0x00007632110c7816 */ /* 0x040fe4000000000c */
[----:B------:R-:W-:Y:S01]  /*0470*/  SHF.L.U32 R26, R17, 0x10, RZ ;  /* 0x00000010111a7819 */ /* 0x000fe200000006ff */
[----:B------:R-:W-:Y:S01]  /*0480*/  FMUL R9, R9, R9 ;  /* 0x0000000909097220 */ /* 0x000fe20000400000 */
[----:B------:R-:W-:Y:S01]  /*0490*/  SHF.L.U32 R10, R10, 0x10, RZ ;  /* 0x000000100a0a7819 */ /* 0x000fe200000006ff */
[----:B------:R-:W-:Y:S01]  /*04a0*/  IMAD.U32 R17, R12, 0x10000, RZ ;  /* 0x000100000c117824 */ /* 0x000fe200078e00ff */
[----:B------:R-:W-:Y:S01]  /*04b0*/  PRMT R6, R14, 0x7632, R6 ;  /* 0x000076320e067816 */ /* 0x000fe20000000006 */
[----:B------:R-:W-:Y:S01]  /*04c0*/  FADD R13, R13, R26 ;  /* 0x0000001a0d0d7221 */ /* 0x000fe20000000000 */
[--C-:B------:R-:W-:Y:S01]  /*04d0*/  FFMA R16, R16, R16, R9.reuse ;  /* 0x0000001010107223 */ /* 0x100fe20000000009 */
[----:B------:R-:W-:Y:S01]  /*04e0*/  PRMT R9, R18, 0x7632, R9 ;  /* 0x0000763212097816 */ /* 0x000fe20000000009 */
[----:B------:R-:W-:Y:S01]  /*04f0*/  IMAD.U32 R14, R14, 0x10000, RZ ;  /* 0x000100000e0e7824 */ /* 0x000fe200078e00ff */
[----:B------:R-:W-:Y:S01]  /*0500*/  SHF.L.U32 R23, R18, 0x10, RZ ;  /* 0x0000001012177819 */ /* 0x000fe200000006ff */
[----:B------:R-:W-:Y:S01]  /*0510*/  FADD R10, R10, R17 ;  /* 0x000000110a0a7221 */ /* 0x000fe20000000000 */
[----:B------:R-:W-:Y:S01]  /*0520*/  FFMA R13, R13, R13, R16 ;  /* 0x0000000d0d0d7223 */ /* 0x000fe20000000010 */
[----:B------:R-:W-:Y:S01]  /*0530*/  SHF.L.U32 R6, R6, 0x10, RZ ;  /* 0x0000001006067819 */ /* 0x000fe200000006ff */
[----:B------:R-:W-:Y:S01]  /*0540*/  CS2R R16, SRZ ;  /* 0x0000000000107805 */ /* 0x000fe2000001ff00 */
[----:B------:R-:W-:Y:S01]  /*0550*/  SHF.L.U32 R9, R9, 0x10, RZ ;  /* 0x0000001009097819 */ /* 0x000fe200000006ff */
[----:B------:R-:W-:Y:S01]  /*0560*/  FADD R14, R14, R23 ;  /* 0x000000170e0e7221 */ /* 0x000fe20000000000 */
[----:B------:R-:W-:Y:S01]  /*0570*/  FFMA R13, R10, R10, R13 ;  /* 0x0000000a0a0d7223 */ /* 0x000fe2000000000d */
[----:B------:R-:W-:-:S02]  /*0580*/  PRMT R11, R11, 0x7632, R11 ;  /* 0x000076320b0b7816 */ /* 0x000fc4000000000b */
[----:B------:R-:W-:Y:S01]  /*0590*/  PRMT R8, R15, 0x7632, R8 ;  /* 0x000076320f087816 */ /* 0x000fe20000000008 */
[----:B------:R-:W-:Y:S01]  /*05a0*/  FADD R9, R6, R9 ;  /* 0x0000000906097221 */ /* 0x000fe20000000000 */
[----:B------:R-:W-:Y:S01]  /*05b0*/  PRMT R7, R7, 0x7632, R7 ;  /* 0x0000763207077816 */ /* 0x000fe20000000007 */
[----:B------:R-:W-:Y:S01]  /*05c0*/  FFMA R14, R14, R14, R13 ;  /* 0x0000000e0e0e7223 */ /* 0x000fe2000000000d */
[----:B------:R-:W-:Y:S02]  /*05d0*/  SHF.L.U32 R15, R15, 0x10, RZ ;  /* 0x000000100f0f7819 */ /* 0x000fe400000006ff */
[----:B------:R-:W-:Y:S01]  /*05e0*/  PRMT R10, R19, 0x7632, R10 ;  /* 0x00007632130a7816 */ /* 0x000fe2000000000a */
[----:B------:R-:W-:Y:S01]  /*05f0*/  IMAD.U32 R7, R7, 0x10000, RZ ;  /* 0x0001000007077824 */ /* 0x000fe200078e00ff */
[----:B------:R-:W-:Y:S01]  /*0600*/  SHF.L.U32 R12, R19, 0x10, RZ ;  /* 0x00000010130c7819 */ /* 0x000fe200000006ff */
[----:B------:R-:W-:Y:S01]  /*0610*/  FFMA R9, R9, R9, R14 ;  /* 0x0000000909097223 */ /* 0x000fe2000000000e */
[----:B------:R-:W-:Y:S01]  /*0620*/  SHF.L.U32 R6, R11, 0x10, RZ ;  /* 0x000000100b067819 */ /* 0x000fe200000006ff */
[----:B------:R-:W-:Y:S01]  /*0630*/  CS2R R18, SRZ ;  /* 0x0000000000127805 */ /* 0x000fe2000001ff00 */
[----:B------:R-:W-:Y:S01]  /*0640*/  SHF.L.U32 R8, R8, 0x10, RZ ;  /* 0x0000001008087819 */ /* 0x000fe200000006ff */
[----:B------:R-:W-:Y:S01]  /*0650*/  FADD R12, R15, R12 ;  /* 0x0000000c0f0c7221 */ /* 0x000fe20000000000 */
[----:B------:R-:W-:Y:S01]  /*0660*/  SHF.L.U32 R11, R10, 0x10, RZ ;  /* 0x000000100a0b7819 */ /* 0x000fe200000006ff */
[----:B------:R-:W-:-:S02]  /*0670*/  FADD R6, R7, R6 ;  /* 0x0000000607067221 */ /* 0x000fc40000000000 */
[----:B------:R-:W-:Y:S02]  /*0680*/  FFMA R9, R12, R12, R9 ;  /* 0x0000000c0c097223 */ /* 0x000fe40000000009 */
[----:B------:R-:W-:Y:S01]  /*0690*/  FADD R8, R8, R11 ;  /* 0x0000000b08087221 */ /* 0x000fe20000000000 */
[----:B------:R-:W-:-:S03]  /*06a0*/  FFMA R5, R6, R6, R5 ;  /* 0x0000000606057223 */ /* 0x000fc60000000005 */
[----:B------:R-:W-:Y:S02]  /*06b0*/  FFMA R9, R8, R8, R9 ;  /* 0x0000000808097223 */ /* 0x000fe40000000009 */
[----:B------:R-:W-:-:S03]  /*06c0*/  FSEL R5, R5, RZ, !P1 ;  /* 0x000000ff05057208 */ /* 0x000fc60004800000 */
[----:B------:R-:W-:Y:S02]  /*06d0*/  FSEL R9, R9, RZ, !P1 ;  /* 0x000000ff09097208 */ /* 0x000fe40004800000 */
[----:B------:R-:W0:Y:S04]  /*06e0*/  SHFL.BFLY PT, R4, R5, 0x10, 0x1f ;  /* 0x0e001f0005047f89 */ /* 0x000e2800000e0000 */
[----:B------:R-:W1:Y:S01]  /*06f0*/  SHFL.BFLY PT, R6, R9, 0x10, 0x1f ;  /* 0x0e001f0009067f89 */ /* 0x000e6200000e0000 */
[----:B0-----:R-:W-:Y:S01]  /*0700*/  FADD R4, R5, R4 ;  /* 0x0000000405047221 */ /* 0x001fe20000000000 */
[----:B-1----:R-:W-:-:S04]  /*0710*/  FADD R8, R9, R6 ;  /* 0x0000000609087221 */ /* 0x002fc80000000000 */
[----:B------:R-:W0:Y:S04]  /*0720*/  SHFL.BFLY PT, R7, R4, 0x8, 0x1f ;  /* 0x0d001f0004077f89 */ /* 0x000e2800000e0000 */
[----:B------:R-:W1:Y:S01]  /*0730*/  SHFL.BFLY PT, R11, R8, 0x8, 0x1f ;  /* 0x0d001f00080b7f89 */ /* 0x000e6200000e0000 */
[----:B0-----:R-:W-:Y:S01]  /*0740*/  FADD R7, R4, R7 ;  /* 0x0000000704077221 */ /* 0x001fe20000000000 */
[----:B-1----:R-:W-:-:S04]  /*0750*/  FADD R11, R8, R11 ;  /* 0x0000000b080b7221 */ /* 0x002fc80000000000 */
[----:B------:R-:W0:Y:S04]  /*0760*/  SHFL.BFLY PT, R6, R7, 0x4, 0x1f ;  /* 0x0c801f0007067f89 */ /* 0x000e2800000e0000 */
[----:B------:R-:W1:Y:S01]  /*0770*/  SHFL.BFLY PT, R10, R11, 0x4, 0x1f ;  /* 0x0c801f000b0a7f89 */ /* 0x000e6200000e0000 */
[----:B0-----:R-:W-:Y:S01]  /*0780*/  FADD R6, R7, R6 ;  /* 0x0000000607067221 */ /* 0x001fe20000000000 */
[----:B------:R-:W-:Y:S01]  /*0790*/  SHF.R.U32.HI R7, RZ, 0x3, R20 ;  /* 0x00000003ff077819 */ /* 0x000fe20000011614 */
[----:B-1----:R-:W-:-:S03]  /*07a0*/  FADD R10, R11, R10 ;  /* 0x0000000a0b0a7221 */ /* 0x002fc60000000000 */
[----:B------:R-:W0:Y:S01]  /*07b0*/  SHFL.BFLY PT, R5, R6, 0x2, 0x1f ;  /* 0x0c401f0006057f89 */ /* 0x000e2200000e0000 */
[----:B------:R-:W-:-:S03]  /*07c0*/  LOP3.LUT R7, R7, 0x3c, RZ, 0xc0, !PT ;  /* 0x0000003c07077812 */ /* 0x000fc600078ec0ff */
[----:B------:R-:W1:Y:S01]  /*07d0*/  SHFL.BFLY PT, R9, R10, 0x2, 0x1f ;  /* 0x0c401f000a097f89 */ /* 0x000e6200000e0000 */
[----:B0-----:R-:W-:Y:S01]  /*07e0*/  FADD R5, R6, R5 ;  /* 0x0000000506057221 */ /* 0x001fe20000000000 */
[----:B-1----:R-:W-:-:S04]  /*07f0*/  FADD R9, R10, R9 ;  /* 0x000000090a097221 */ /* 0x002fc80000000000 */
[----:B------:R-:W0:Y:S04]  /*0800*/  SHFL.BFLY PT, R4, R5, 0x1, 0x1f ;  /* 0x0c201f0005047f89 */ /* 0x000e2800000e0000 */
[----:B------:R-:W1:Y:S01]  /*0810*/  SHFL.BFLY PT, R8, R9, 0x1, 0x1f ;  /* 0x0c201f0009087f89 */ /* 0x000e6200000e0000 */
[----:B0-----:R-:W-:Y:S01]  /*0820*/  FADD R12, R5, R4 ;  /* 0x00000004050c7221 */ /* 0x001fe20000000000 */
[----:B-1----:R-:W-:-:S04]  /*0830*/  FADD R14, R9, R8 ;  /* 0x00000008090e7221 */ /* 0x002fc80000000000 */
[----:B------:R-:W-:Y:S04]  /*0840*/  @!P0 STS [R7], R12 ;  /* 0x0000000c07008388 */ /* 0x000fe80000000800 */
[----:B------:R-:W-:Y:S04]  /*0850*/  @!P0 STS [R7+0x40], R14 ;  /* 0x0000400e07008388 */ /* 0x000fe80000000800 */
[----:B------:R-:W-:Y:S01]  /*0860*/  BAR.SYNC.DEFER_BLOCKING 0x0 ;  /* 0x0000000000007b1d */ /* 0x000fe20000010000 */
[----:B------:R-:W-:-:S04]  /*0870*/  LOP3.LUT P0, RZ, R20, 0xf, RZ, 0xc0, !PT ;  /* 0x0000000f14ff7812 */ /* 0x000fc8000780c0ff */
[----:B------:R-:W-:Y:S01]  /*0880*/  ISETP.LT.AND P0, PT, R20, 0x20, !P0 ;  /* 0x000000201400780c */ /* 0x000fe20004701270 */
[----:B------:R-:W0:Y:S04]  /*0890*/  @!P2 LDS R22, [R20.X4] ;  /* 0x000000001416a984 */ /* 0x000e280000004800 */
[----:B0-----:R-:W0:Y:S02]  /*08a0*/  SHFL.BFLY PT, R5, R22, 0x8, 0x1f ;  /* 0x0d001f0016057f89 */ /* 0x001e2400000e0000 */
[----:B0-----:R-:W-:-:S05]  /*08b0*/  FADD R6, R22, R5 ;  /* 0x0000000516067221 */ /* 0x001fca0000000000 */
[----:B------:R-:W0:Y:S02]  /*08c0*/  SHFL.BFLY PT, R5, R6, 0x4, 0x1f ;  /* 0x0c801f0006057f89 */ /* 0x000e2400000e0000 */
[----:B0-----:R-:W-:Y:S02]  /*08d0*/  FADD R8, R6, R5 ;  /* 0x0000000506087221 */ /* 0x001fe40000000000 */
[----:B------:R-:W-:-:S03]  /*08e0*/  CS2R R6, SRZ ;  /* 0x0000000000067805 */ /* 0x000fc6000001ff00 */
[----:B------:R-:W0:Y:S02]  /*08f0*/  SHFL.BFLY PT, R5, R8, 0x2, 0x1f ;  /* 0x0c401f0008057f89 */ /* 0x000e2400000e0000 */
[----:B0-----:R-:W-:-:S05]  /*0900*/  FADD R9, R8, R5 ;  /* 0x0000000508097221 */ /* 0x001fca0000000000 */
[----:B------:R-:W0:Y:S02]  /*0910*/  SHFL.BFLY PT, R4, R9, 0x1, 0x1f ;  /* 0x0c201f0009047f89 */ /* 0x000e2400000e0000 */
[----:B0-----:R-:W-:Y:S02]  /*0920*/  FADD R11, R9, R4 ;  /* 0x00000004090b7221 */ /* 0x001fe40000000000 */
[----:B------:R-:W-:-:S03]  /*0930*/  CS2R R4, SRZ ;  /* 0x0000000000047805 */ /* 0x000fc6000001ff00 */
[----:B------:R0:W-:Y:S04]  /*0940*/  @P0 STS [R20.X4], R11 ;  /* 0x0000000b14000388 */ /* 0x0001e80000004800 */
[----:B------:R-:W-:Y:S01]  /*0950*/  BAR.SYNC.DEFER_BLOCKING 0x0 ;  /* 0x0000000000007b1d */ /* 0x000fe20000010000 */
[----:B------:R-:W-:-:S05]  /*0960*/  CS2R R8, SRZ ;  /* 0x0000000000087805 */ /* 0x000fca000001ff00 */
[----:B------:R-:W2:Y:S04]  /*0970*/  @!P1 LDG.E.EF.128 R4, [R24.64] ;  /* 0x0000000418049981 */ /* 0x000ea8000c0e1d00 */
[----:B------:R-:W3:Y:S01]  /*0980*/  @!P1 LDG.E.EF.128 R16, [R2.64] ;  /* 0x0000000402109981 */ /* 0x000ee2000c0e1d00 */
[----:B0-----:R-:W-:Y:S01]  /*0990*/  CS2R R10, SRZ ;  /* 0x00000000000a7805 */ /* 0x001fe2000001ff00 */
[----:B------:R-:W-:Y:S01]  /*09a0*/  CS2R R12, SRZ ;  /* 0x00000000000c7805 */ /* 0x000fe2000001ff00 */
[----:B------:R-:W-:Y:S01]  /*09b0*/  CS2R R14, SRZ ;  /* 0x00000000000e7805 */ /* 0x000fe2000001ff00 */
[----:B------:R-:W-:Y:S01]  /*09c0*/  IMAD.WIDE.U32 R20, R0, R21, c[0x0][0x170] ;  /* 0x00005c0000147625 */ /* 0x000fe200078e0015 */
[----:B------:R-:W0:Y:S04]  /*09d0*/  LDS R32, [RZ] ;  /* 0x00000000ff207984 */ /* 0x000e280000000800 */
[----:B------:R1:W4:Y:S04]  /*09e0*/  @!P1 LDG.E.EF.128 R8, [R24.64+0x2000] ;  /* 0x0020000418089981 */ /* 0x000328000c0e1d00 */
[----:B------:R-:W5:Y:S04]  /*09f0*/  @!P1 LDG.E.EF.128 R12, [R2.64+0x2000] ;  /* 0x00200004020c9981 */ /* 0x000f68000c0e1d00 */
[----:B------:R-:W4:Y:S04]  /*0a00*/  LDG.E.EL.128 R20, [R20.64] ;  /* 0x0000000414147981 */ /* 0x000f28000c2e1d00 */
[----:B------:R-:W0:Y:S01]  /*0a10*/  LDS R0, [0x40] ;  /* 0x00004000ff007984 */ /* 0x000e220000000800 */
[C---:B--2---:R-:W-:Y:S01]  /*0a20*/  PRMT R26, R4.reuse, 0x7632, R26 ;  /* 0x00007632041a7816 */ /* 0x044fe2000000001a */
[----:B------:R-:W-:Y:S01]  /*0a30*/  IMAD.U32 R29, R5, 0x10000, RZ ;  /* 0x00010000051d7824 */ /* 0x000fe200078e00ff */
[----:B-1----:R-:W-:-:S02]  /*0a40*/  SHF.L.U32 R24, R4, 0x10, RZ ;  /* 0x0000001004187819 */ /* 0x002fc400000006ff */
[----:B---3--:R-:W-:Y:S02]  /*0a50*/  SHF.L.U32 R27, R16, 0x10, RZ ;  /* 0x00000010101b7819 */ /* 0x008fe400000006ff */
[----:B------:R-:W-:Y:S01]  /*0a60*/  PRMT R4, R5, 0x7632, R4 ;  /* 0x0000763205047816 */ /* 0x000fe20000000004 */
[----:B------:R-:W-:Y:S01]  /*0a70*/  IMAD.MOV.U32 R5, RZ, RZ, 0x39800000 ;  /* 0x39800000ff057424 */ /* 0x000fe200078e00ff */
[----:B------:R-:W-:Y:S01]  /*0a80*/  SHF.L.U32 R28, R17, 0x10, RZ ;  /* 0x00000010111c7819 */ /* 0x000fe200000006ff */
[----:B------:R-:W-:Y:S01]  /*0a90*/  FADD R27, R27, R24 ;  /* 0x000000181b1b7221 */ /* 0x000fe20000000000 */
[----:B------:R-:W-:Y:S01]  /*0aa0*/  PRMT R25, R6, 0x7632, R25 ;  /* 0x0000763206197816 */ /* 0x000fe20000000019 */
[-C--:B0-----:R-:W-:Y:S01]  /*0ab0*/  FFMA R24, R32, R5.reuse, 9.9999999747524270788e-07 ;  /* 0x358637bd20187423 */ /* 0x081fe20000000005 */
[----:B------:R-:W-:Y:S01]  /*0ac0*/  SHF.L.U32 R30, R6, 0x10, RZ ;  /* 0x00000010061e7819 */ /* 0x000fe200000006ff */
[----:B------:R-:W-:Y:S01]  /*0ad0*/  FFMA R5, R0, R5, 9.9999999747524270788e-07 ;  /* 0x358637bd00057423 */ /* 0x000fe20000000005 */
[----:B------:R-:W-:Y:S01]  /*0ae0*/  PRMT R17, R7, 0x7632, R17 ;  /* 0x0000763207117816 */ /* 0x000fe20000000011 */
[----:B------:R-:W-:Y:S01]  /*0af0*/  IMAD.U32 R25, R25, 0x10000, RZ ;  /* 0x0001000019197824 */ /* 0x000fe200078e00ff */
[----:B------:R-:W-:Y:S01]  /*0b00*/  SHF.L.U32 R6, R7, 0x10, RZ ;  /* 0x0000001007067819 */ /* 0x000fe200000006ff */
[----:B------:R-:W0:Y:S01]  /*0b10*/  MUFU.RSQ R24, R24 ;  /* 0x0000001800187308 */ /* 0x000e220000001400 */
[----:B------:R-:W-:Y:S01]  /*0b20*/  FADD R7, R28, R29 ;  /* 0x0000001d1c077221 */ /* 0x000fe20000000000 */
[----:B------:R-:W-:-:S02]  /*0b30*/  PRMT R16, R16, 0x7632, R16 ;  /* 0x0000763210107816 */ /* 0x000fc40000000010 */
[C---:B------:R-:W-:Y:S02]  /*0b40*/  SHF.L.U32 R31, R18.reuse, 0x10, RZ ;  /* 0x00000010121f7819 */ /* 0x040fe400000006ff */
[----:B------:R-:W-:Y:S02]  /*0b50*/  PRMT R29, R18, 0x7632, R29 ;  /* 0x00007632121d7816 */ /* 0x000fe4000000001d */
[----:B------:R-:W-:Y:S01]  /*0b60*/  PRMT R18, R19, 0x7632, R18 ;  /* 0x0000763213127816 */ /* 0x000fe20000000012 */
[----:B------:R-:W-:Y:S01]  /*0b70*/  FADD R31, R31, R30 ;  /* 0x0000001e1f1f7221 */ /* 0x000fe20000000000 */
[----:B------:R-:W-:Y:S02]  /*0b80*/  SHF.L.U32 R19, R19, 0x10, RZ ;  /* 0x0000001013137819 */ /* 0x000fe400000006ff */
[----:B------:R-:W-:Y:S01]  /*0b90*/  SHF.L.U32 R26, R26, 0x10, RZ ;  /* 0x000000101a1a7819 */ /* 0x000fe200000006ff */
[----:B------:R-:W-:Y:S01]  /*0ba0*/  IMAD.U32 R18, R18, 0x10000, RZ ;  /* 0x0001000012127824 */ /* 0x000fe200078e00ff */
[----:B------:R-:W-:-:S02]  /*0bb0*/  SHF.L.U32 R33, R16, 0x10, RZ ;  /* 0x0000001010217819 */ /* 0x000fc400000006ff */
[----:B------:R-:W-:Y:S02]  /*0bc0*/  PRMT R28, R17, 0x7632, R28 ;  /* 0x00007632111c7816 */ /* 0x000fe4000000001c */
[----:B------:R-:W-:Y:S01]  /*0bd0*/  SHF.L.U32 R16, R29, 0x10, RZ ;  /* 0x000000101d107819 */ /* 0x000fe200000006ff */
[----:B------:R-:W-:Y:S01]  /*0be0*/  FADD R29, R19, R6 ;  /* 0x00000006131d7221 */ /* 0x000fe20000000000 */
[----:B------:R-:W-:Y:S01]  /*0bf0*/  SHF.L.U32 R17, R17, 0x10, RZ ;  /* 0x0000001011117819 */ /* 0x000fe200000006ff */
[----:B------:R-:W-:Y:S01]  /*0c00*/  FADD R33, R33, R26 ;  /* 0x0000001a21217221 */ /* 0x000fe20000000000 */
[----:B0-----:R-:W-:Y:S01]  /*0c10*/  FMUL R19, R24, R7 ;  /* 0x0000000718137220 */ /* 0x001fe20000400000 */
[----:B------:R-:W-:Y:S01]  /*0c20*/  SHF.L.U32 R4, R4, 0x10, RZ ;  /* 0x0000001004047819 */ /* 0x000fe200000006ff */
[----:B------:R-:W-:Y:S01]  /*0c30*/  FMUL R7, R24, R31 ;  /* 0x0000001f18077220 */ /* 0x000fe20000400000 */
[----:B------:R-:W-:Y:S01]  /*0c40*/  SHF.L.U32 R35, R28, 0x10, RZ ;  /* 0x000000101c237819 */ /* 0x000fe200000006ff */
[----:B------:R-:W-:Y:S01]  /*0c50*/  FADD R25, R16, R25 ;  /* 0x0000001910197221 */ /* 0x000fe20000000000 */
[----:B----4-:R-:W-:Y:S01]  /*0c60*/  SHF.L.U32 R26, R8, 0x10, RZ ;  /* 0x00000010081a7819 */ /* 0x010fe200000006ff */
[----:B-----5:R-:W-:Y:S01]  /*0c70*/  IMAD.U32 R31, R12, 0x10000, RZ ;  /* 0x000100000c1f7824 */ /* 0x020fe200078e00ff */
[----:B------:R-:W-:Y:S01]  /*0c80*/  FADD R37, R18, R17 ;  /* 0x0000001112257221 */ /* 0x000fe20000000000 */
[----:B------:R-:W-:Y:S01]  /*0c90*/  FADD R35, R35, R4 ;  /* 0x0000000423237221 */ /* 0x000fe20000000000 */
[C---:B------:R-:W-:Y:S01]  /*0ca0*/  FMUL R17, R24.reuse, R29 ;  /* 0x0000001d18117220 */ /* 0x040fe20000400000 */
[C---:B------:R-:W-:Y:S01]  /*0cb0*/  FMUL R16, R24.reuse, R25 ;  /* 0x0000001918107220 */ /* 0x040fe20000400000 */
[----:B------:R-:W-:Y:S01]  /*0cc0*/  FADD R31, R31, R26 ;  /* 0x0000001a1f1f7221 */ /* 0x000fe20000000000 */
[C---:B------:R-:W-:Y:S01]  /*0cd0*/  FMUL R4, R24.reuse, R27 ;  /* 0x0000001b18047220 */ /* 0x040fe20000400000 */
[----:B------:R-:W-:Y:S01]  /*0ce0*/  SHF.L.U32 R28, R9, 0x10, RZ ;  /* 0x00000010091c7819 */ /* 0x000fe200000006ff */
[----:B------:R-:W-:Y:S01]  /*0cf0*/  FMUL R18, R24, R33 ;  /* 0x0000002118127220 */ /* 0x000fe20000400000 */
[----:B------:R-:W-:Y:S01]  /*0d00*/  PRMT R25, R10, 0x7632, R25 ;  /* 0x000076320a197816 */ /* 0x000fe20000000019 */
[C---:B------:R-:W-:Y:S01]  /*0d10*/  FMUL R6, R24.reuse, R35 ;  /* 0x0000002318067220 */ /* 0x040fe20000400000 */
[----:B------:R-:W-:Y:S01]  /*0d20*/  SHF.L.U32 R29, R13, 0x10, RZ ;  /* 0x000000100d1d7819 */ /* 0x000fe200000006ff */
[----:B------:R-:W-:Y:S01]  /*0d30*/  FMUL R24, R24, R37 ;  /* 0x0000002518187220 */ /* 0x000fe20000400000 */
[C---:B------:R-:W-:Y:S01]  /*0d40*/  PRMT R12, R22.reuse, 0x7632, R12 ;  /* 0x00007632160c7816 */ /* 0x040fe2000000000c */
[----:B------:R-:W-:Y:S01]  /*0d50*/  IMAD.U32 R25, R25, 0x10000, RZ ;  /* 0x0001000019197824 */ /* 0x000fe200078e00ff */
[----:B------:R-:W-:Y:S01]  /*0d60*/  SHF.L.U32 R26, R22, 0x10, RZ ;  /* 0x00000010161a7819 */ /* 0x000fe200000006ff */
[----:B------:R-:W-:Y:S01]  /*0d70*/  FADD R29, R29, R28 ;  /* 0x0000001c1d1d7221 */ /* 0x000fe20000000000 */
[----:B------:R-:W-:Y:S01]  /*0d80*/  SHF.L.U32 R10, R10, 0x10, RZ ;  /* 0x000000100a0a7819 */ /* 0x000fe200000006ff */
[----:B------:R-:W0:Y:S01]  /*0d90*/  MUFU.RSQ R22, R5 ;  /* 0x0000000500167308 */ /* 0x000e220000001400 */
[----:B------:R-:W-:Y:S01]  /*0da0*/  SHF.L.U32 R27, R14, 0x10, RZ ;  /* 0x000000100e1b7819 */ /* 0x000fe200000006ff */
[----:B------:R-:W-:Y:S01]  /*0db0*/  IMAD.U32 R28, R21, 0x10000, RZ ;  /* 0x00010000151c7824 */ /* 0x000fe200078e00ff */
[----:B------:R-:W-:Y:S01]  /*0dc0*/  PRMT R0, R8, 0x7632, R0 ;  /* 0x0000763208007816 */ /* 0x000fe20000000000 */
[----:B------:R-:W-:Y:S01]  /*0dd0*/  FMUL R7, R26, R7 ;  /* 0x000000071a077220 */ /* 0x000fe20000400000 */
[----:B------:R-:W-:Y:S01]  /*0de0*/  SHF.L.U32 R30, R11, 0x10, RZ ;  /* 0x000000100b1e7819 */ /* 0x000fe200000006ff */
[----:B------:R-:W-:Y:S01]  /*0df0*/  FADD R27, R27, R10 ;  /* 0x0000000a1b1b7221 */ /* 0x000fe20000000000 */
[----:B------:R-:W-:-:S02]  /*0e00*/  PRMT R14, R11, 0x7632, R14 ;  /* 0x000076320b0e7816 */ /* 0x000fc4000000000e */
[----:B------:R-:W-:Y:S02]  /*0e10*/  PRMT R13, R23, 0x7632, R13 ;  /* 0x00007632170d7816 */ /* 0x000fe4000000000d */
[----:B------:R-:W-:Y:S02]  /*0e20*/  PRMT R8, R9, 0x7632, R8 ;  /* 0x0000763209087816 */ /* 0x000fe40000000008 */
[----:B------:R-:W-:Y:S02]  /*0e30*/  PRMT R11, R21, 0x7632, R11 ;  /* 0x00007632150b7816 */ /* 0x000fe4000000000b */
[----:B------:R-:W-:Y:S01]  /*0e40*/  SHF.L.U32 R9, R15, 0x10, RZ ;  /* 0x000000100f097819 */ /* 0x000fe200000006ff */
[----:B0-----:R-:W-:Y:S01]  /*0e50*/  FMUL R27, R22, R27 ;  /* 0x0000001b161b7220 */ /* 0x001fe20000400000 */
[----:B------:R-:W-:Y:S01]  /*0e60*/  PRMT R10, R20, 0x7632, R10 ;  /* 0x00007632140a7816 */ /* 0x000fe2000000000a */
[----:B------:R-:W-:Y:S01]  /*0e70*/  FMUL R29, R22, R29 ;  /* 0x0000001d161d7220 */ /* 0x000fe20000400000 */
[----:B------:R-:W-:Y:S01]  /*0e80*/  SHF.L.U32 R33, R20, 0x10, RZ ;  /* 0x0000001014217819 */ /* 0x000fe200000006ff */
[--C-:B------:R-:W-:Y:S01]  /*0e90*/  FADD R9, R9, R30.reuse ;  /* 0x0000001e09097221 */ /* 0x100fe20000000000 */
[----:B------:R-:W-:Y:S01]  /*0ea0*/  PRMT R21, R12, 0x7632, R21 ;  /* 0x000076320c157816 */ /* 0x000fe20000000015 */
[----:B------:R-:W-:Y:S01]  /*0eb0*/  FMUL R26, R26, R27 ;  /* 0x0000001b1a1a7220 */ /* 0x000fe20000400000 */
[----:B------:R-:W-:Y:S01]  /*0ec0*/  SHF.L.U32 R20, R23, 0x10, RZ ;  /* 0x0000001017147819 */ /* 0x000fe200000006ff */
[----:B------:R-:W-:Y:S01]  /*0ed0*/  FMUL R4, R33, R4 ;  /* 0x0000000421047220 */ /* 0x000fe20000400000 */
[----:B------:R-:W-:Y:S01]  /*0ee0*/  PRMT R23, R13, 0x7632, R23 ;  /* 0x000076320d177816 */ /* 0x000fe20000000017 */
[----:B------:R-:W-:Y:S01]  /*0ef0*/  FMUL R27, R22, R9 ;  /* 0x00000009161b7220 */ /* 0x000fe20000400000 */
[----:B------:R-:W-:Y:S01]  /*0f00*/  PRMT R15, R15, 0x7632, R15 ;  /* 0x000076320f0f7816 */ /* 0x000fe2000000000f */
[----:B------:R-:W-:Y:S01]  /*0f10*/  FMUL R17, R20, R17 ;  /* 0x0000001114117220 */ /* 0x000fe20000400000 */
[----:B------:R-:W-:Y:S01]  /*0f20*/  SHF.L.U32 R0, R0, 0x10, RZ ;  /* 0x0000001000007819 */ /* 0x000fe200000006ff */
[----:B------:R-:W-:Y:S01]  /*0f30*/  FMUL R27, R20, R27 ;  /* 0x0000001b141b7220 */ /* 0x000fe20000400000 */
[----:B------:R-:W-:Y:S01]  /*0f40*/  SHF.L.U32 R21, R21, 0x10, RZ ;  /* 0x0000001015157819 */ /* 0x000fe200000006ff */
[----:B------:R-:W-:Y:S01]  /*0f50*/  IMAD.U32 R5, R15, 0x10000, RZ ;  /* 0x000100000f057824 */ /* 0x000fe200078e00ff */
[----:B------:R-:W-:-:S02]  /*0f60*/  PRMT R30, R14, 0x7632, R30 ;  /* 0x000076320e1e7816 */ /* 0x000fc4000000001e */
[----:B------:R-:W-:Y:S01]  /*0f70*/  SHF.L.U32 R8, R8, 0x10, RZ ;  /* 0x0000001008087819 */ /* 0x000fe200000006ff */
[----:B------:R-:W-:Y:S01]  /*0f80*/  FADD R15, R21, R0 ;  /* 0x00000000150f7221 */ /* 0x000fe20000000000 */
[----:B------:R-:W-:Y:S01]  /*0f90*/  SHF.L.U32 R23, R23, 0x10, RZ ;  /* 0x0000001017177819 */ /* 0x000fe200000006ff */
[----:B------:R-:W-:Y:S01]  /*0fa0*/  FMUL R0, R22, R31 ;  /* 0x0000001f16007220 */ /* 0x000fe20000400000 */
[----:B------:R-:W-:Y:S02]  /*0fb0*/  SHF.L.U32 R14, R14, 0x10, RZ ;  /* 0x000000100e0e7819 */ /* 0x000fe400000006ff */
[----:B------:R-:W-:Y:S01]  /*0fc0*/  SHF.L.U32 R12, R12, 0x10, RZ ;  /* 0x000000100c0c7819 */ /* 0x000fe200000006ff */
[----:B------:R-:W-:Y:S01]  /*0fd0*/  FADD R21, R23, R8 ;  /* 0x0000000817157221 */ /* 0x000fe20000000000 */
[----:B------:R-:W-:Y:S01]  /*0fe0*/  FMUL R33, R33, R0 ;  /* 0x0000000021217220 */ /* 0x000fe20000400000 */
[----:B------:R-:W-:Y:S01]  /*0ff0*/  FADD R23, R5, R14 ;  /* 0x0000000e05177221 */ /* 0x000fe20000000000 */
[----:B------:R-:W-:Y:S01]  /*1000*/  FMUL R5, R28, R19 ;  /* 0x000000131c057220 */ /* 0x000fe20000400000 */
[----:B------:R-:W-:Y:S01]  /*1010*/  SHF.L.U32 R19, R11, 0x10, RZ ;  /* 0x000000100b137819 */ /* 0x000fe200000006ff */
[----:B------:R-:W-:Y:S01]  /*1020*/  FMUL R0, R22, R15 ;  /* 0x0000000f16007220 */ /* 0x000fe20000400000 */
[----:B------:R-:W-:Y:S01]  /*1030*/  SHF.L.U32 R30, R30, 0x10, RZ ;  /* 0x000000101e1e7819 */ /* 0x000fe200000006ff */
[----:B------:R-:W-:Y:S01]  /*1040*/  FMUL R16, R12, R16 ;  /* 0x000000100c107220 */ /* 0x000fe20000400000 */
[----:B------:R-:W-:Y:S01]  /*1050*/  SHF.L.U32 R15, R10, 0x10, RZ ;  /* 0x000000100a0f7819 */ /* 0x000fe200000006ff */
[----:B------:R-:W-:Y:S01]  /*1060*/  FMUL R6, R19, R6 ;  /* 0x0000000613067220 */ /* 0x000fe20000400000 */
[----:B------:R-:W-:Y:S01]  /*1070*/  SHF.L.U32 R13, R13, 0x10, RZ ;  /* 0x000000100d0d7819 */ /* 0x000fe200000006ff */
[----:B------:R-:W-:Y:S01]  /*1080*/  FADD R25, R30, R25 ;  /* 0x000000191e197221 */ /* 0x000fe20000000000 */
[----:B------:R-:W-:Y:S01]  /*1090*/  FMUL R8, R22, R21 ;  /* 0x0000001516087220 */ /* 0x000fe20000400000 */
[----:B------:R-:W-:Y:S01]  /*10a0*/  FMUL R11, R15, R18 ;  /* 0x000000120f0b7220 */ /* 0x000fe20000400000 */
[----:B------:R-:W-:Y:S01]  /*10b0*/  F2FP.BF16.PACK_AB R5, R6, R5 ;  /* 0x000000050605723e */ /* 0x000fe200000010ff */
[----:B------:R-:W-:Y:S01]  /*10c0*/  FMUL R24, R13, R24 ;  /* 0x000000180d187220 */ /* 0x000fe20000400000 */
[C---:B------:R-:W-:Y:S01]  /*10d0*/  FMUL R9, R22.reuse, R25 ;  /* 0x0000001916097220 */ /* 0x040fe20000400000 */
[----:B------:R-:W-:Y:S01]  /*10e0*/  FMUL R23, R22, R23 ;  /* 0x0000001716177220 */ /* 0x000fe20000400000 */
[----:B------:R-:W-:Y:S01]  /*10f0*/  F2FP.BF16.PACK_AB R6, R16, R7 ;  /* 0x000000071006723e */ /* 0x000fe200000010ff */
[----:B------:R-:W-:Y:S01]  /*1100*/  FMUL R19, R19, R8 ;  /* 0x0000000813137220 */ /* 0x000fe20000400000 */
[----:B------:R-:W-:Y:S01]  /*1110*/  F2FP.BF16.PACK_AB R4, R11, R4 ;  /* 0x000000040b04723e */ /* 0x000fe200000010ff */
[----:B------:R-:W-:Y:S01]  /*1120*/  FMUL R28, R28, R29 ;  /* 0x0000001d1c1c7220 */ /* 0x000fe20000400000 */
[----:B------:R-:W-:Y:S01]  /*1130*/  F2FP.BF16.PACK_AB R7, R24, R17 ;  /* 0x000000111807723e */ /* 0x000fe200000010ff */
[----:B------:R-:W-:Y:S01]  /*1140*/  FMUL R0, R15, R0 ;  /* 0x000000000f007220 */ /* 0x000fe20000400000 */
[----:B------:R-:W-:Y:S01]  /*1150*/  FMUL R9, R12, R9 ;  /* 0x000000090c097220 */ /* 0x000fe20000400000 */
[----:B------:R-:W-:Y:S01]  /*1160*/  FMUL R8, R13, R23 ;  /* 0x000000170d087220 */ /* 0x000fe20000400000 */
[----:B------:R-:W-:Y:S01]  /*1170*/  F2FP.BF16.PACK_AB R25, R19, R28 ;  /* 0x0000001c1319723e */ /* 0x000fe200000010ff */
[----:B------:R0:W-:Y:S01]  /*1180*/  @!P1 STG.E.128 [R2.64], R4 ;  /* 0x0000000402009986 */ /* 0x0001e2000c101d04 */
[----:B------:R-:W-:-:S02]  /*1190*/  F2FP.BF16.PACK_AB R24, R0, R33 ;  /* 0x000000210018723e */ /* 0x000fc400000010ff */
[----:B------:R-:W-:Y:S02]  /*11a0*/  F2FP.BF16.PACK_AB R26, R9, R26 ;  /* 0x0000001a091a723e */ /* 0x000fe400000010ff */
[----:B------:R-:W-:Y:S01]  /*11b0*/  F2FP.BF16.PACK_AB R27, R8, R27 ;  /* 0x0000001b081b723e */ /* 0x000fe200000010ff */
[----:B------:R-:W-:Y:S06]  /*11c0*/  @P1 EXIT ;  /* 0x000000000000194d */ /* 0x000fec0003800000 */
[----:B------:R-:W-:Y:S01]  /*11d0*/  STG.E.128 [R2.64+0x2000], R24 ;  /* 0x0020001802007986 */ /* 0x000fe2000c101d04 */
[----:B------:R-:W-:Y:S05]  /*11e0*/  EXIT ;  /* 0x000000000000794d */ /* 0x000fea0003800000 */
.L_x_0:
[----:B------:R-:W-:-:S00]  /*11f0*/  BRA `(.L_x_0) ;  /* 0xfffffff000007947 */ /* 0x000fc0000383ffff */
[----:B------:R-:W-:-:S00]  /*1200*/  NOP ;  /* 0x0000000000007918 */ /* 0x000fc00000000000 */
[----:B------:R-:W-:-:S00]  /*1210*/  NOP ;  /* 0x0000000000007918 */ /* 0x000fc00000000000 */
[----:B------:R-:W-:-:S00]  /*1220*/  NOP ;  /* 0x0000000000007918 */ /* 0x000fc00000000000 */
[----:B------:R-:W-:-:S00]  /*1230*/  NOP ;  /* 0x0000000000007918 */ /* 0x000fc00000000000 */
[----:B------:R-:W-:-:S00]  /*1240*/  NOP ;  /* 0x0000000000007918 */ /* 0x000fc00000000000 */
[----:B------:R-:W-:-:S00]  /*1250*/  NOP ;  /* 0x0000000000007918 */ /* 0x000fc00000000000 */
[----:B------:R-:W-:-:S00]  /*1260*/  NOP ;  /* 0x0000000000007918 */ /* 0x000fc00000000000 */
[----:B------:R-:W-:-:S00]  /*1270*/  NOP ;  /* 0x0000000000007918 */ /* 0x000fc00000000000 */
.L_x_1:


//--------------------- .nv.global.init           --------------------------
	.section	.nv.global.init,"aw",@progbits
.nv.global.init:
	.type		_$_str,@object
	.size		_$_str,(.L_0 - _$_str)
_$_str:
        /*0000*/ 	.byte	0x5f, 0x5f, 0x43, 0x55, 0x44, 0x41, 0x5f, 0x46, 0x54, 0x5a, 0x00
.L_0:


//--------------------- .nv.shared.triton_red_fused__to_copy_add_mean_mul_pow_rsqrt_13 --------------------------
	.section	.nv.shared.triton_red_fused__to_copy_add_mean_mul_pow_rsqrt_13,"aw",@nobits
	.sectionflags	@""
	.align	16
